	.headerflags	@"EF_CUDA_TEXMODE_UNIFIED EF_CUDA_64BIT_ADDRESS EF_CUDA_ACCELERATORS EF_CUDA_SM90 EF_CUDA_VIRTUAL_SM(EF_CUDA_SM90)"
	.elftype	@"ET_EXEC"


//--------------------- .nv.info                  --------------------------
	.section	.nv.info,"",@"SHT_CUDA_INFO"
	.align	4


	//----- nvinfo : EIATTR_REGCOUNT
	.align		4
        /*0000*/ 	.byte	0x04, 0x2f
        /*0002*/ 	.short	(.L_1 - .L_0)
	.align		4
.L_0:
        /*0004*/ 	.word	index@(triton_poi_fused_max_pool2d_with_indices_3)
        /*0008*/ 	.word	0x00000020


	//----- nvinfo : EIATTR_MIN_STACK_SIZE
	.align		4
.L_1:
        /*000c*/ 	.byte	0x04, 0x12
        /*000e*/ 	.short	(.L_3 - .L_2)
	.align		4
.L_2:
        /*0010*/ 	.word	index@(triton_poi_fused_max_pool2d_with_indices_3)
        /*0014*/ 	.word	0x00000000


	//----- nvinfo : EIATTR_FRAME_SIZE
	.align		4
.L_3:
        /*0018*/ 	.byte	0x04, 0x11
        /*001a*/ 	.short	(.L_5 - .L_4)
	.align		4
.L_4:
        /*001c*/ 	.word	index@(triton_poi_fused_max_pool2d_with_indices_3)
        /*0020*/ 	.word	0x00000000


	//----- nvinfo : EIATTR_MIN_STACK_SIZE
	.align		4
.L_5:
        /*0024*/ 	.byte	0x04, 0x12
        /*0026*/ 	.short	(.L_7 - .L_6)
	.align		4
.L_6:
        /*0028*/ 	.word	index@(triton_poi_fused_max_pool2d_with_indices_3)
        /*002c*/ 	.word	0x00000000
.L_7:


//--------------------- .nv.info.triton_poi_fused_max_pool2d_with_indices_3 --------------------------
	.section	.nv.info.triton_poi_fused_max_pool2d_with_indices_3,"",@"SHT_CUDA_INFO"
	.sectionflags	@""
	.align	4


	//----- nvinfo : EIATTR_CUDA_API_VERSION
	.align		4
        /*0000*/ 	.byte	0x04, 0x37
        /*0002*/ 	.short	(.L_9 - .L_8)
.L_8:
        /*0004*/ 	.word	0x0000007c


	//----- nvinfo : EIATTR_KPARAM_INFO
	.align		4
.L_9:
        /*0008*/ 	.byte	0x04, 0x17
        /*000a*/ 	.short	(.L_11 - .L_10)
.L_10:
        /*000c*/ 	.word	0x00000000
        /*0010*/ 	.short	0x0003
        /*0012*/ 	.short	0x0018
        /*0014*/ 	.byte	0x00, 0xf0, 0x11, 0x00


	//----- nvinfo : EIATTR_KPARAM_INFO
	.align		4
.L_11:
        /*0018*/ 	.byte	0x04, 0x17
        /*001a*/ 	.short	(.L_13 - .L_12)
.L_12:
        /*001c*/ 	.word	0x00000000
        /*0020*/ 	.short	0x0002
        /*0022*/ 	.short	0x0010
        /*0024*/ 	.byte	0x00, 0xf4, 0x21, 0x00


	//----- nvinfo : EIATTR_KPARAM_INFO
	.align		4
.L_13:
        /*0028*/ 	.byte	0x04, 0x17
        /*002a*/ 	.short	(.L_15 - .L_14)
.L_14:
        /*002c*/ 	.word	0x00000000
        /*0030*/ 	.short	0x0001
        /*0032*/ 	.short	0x0008
        /*0034*/ 	.byte	0x00, 0xf4, 0x21, 0x00


	//----- nvinfo : EIATTR_KPARAM_INFO
	.align		4
.L_15:
        /*0038*/ 	.byte	0x04, 0x17
        /*003a*/ 	.short	(.L_17 - .L_16)
.L_16:
        /*003c*/ 	.word	0x00000000
        /*0040*/ 	.short	0x0000
        /*0042*/ 	.short	0x0000
        /*0044*/ 	.byte	0x00, 0xf4, 0x21, 0x00


	//----- nvinfo : EIATTR_SPARSE_MMA_MASK
	.align		4
.L_17:
        /*0048*/ 	.byte	0x03, 0x50
        /*004a*/ 	.short	0x0000


	//----- nvinfo : EIATTR_MAXREG_COUNT
	.align		4
        /*004c*/ 	.byte	0x03, 0x1b
        /*004e*/ 	.short	0x00ff


	//----- nvinfo : EIATTR_EXIT_INSTR_OFFSETS
	.align		4
        /*0050*/ 	.byte	0x04, 0x1c
        /*0052*/ 	.short	(.L_19 - .L_18)


	//   ....[0]....
.L_18:
        /*0054*/ 	.word	0x00000b50


	//----- nvinfo : EIATTR_REQNTID
	.align		4
.L_19:
        /*0058*/ 	.byte	0x04, 0x10
        /*005a*/ 	.short	(.L_21 - .L_20)
.L_20:
        /*005c*/ 	.word	0x00000080
        /*0060*/ 	.word	0x00000001
        /*0064*/ 	.word	0x00000001


	//----- nvinfo : EIATTR_CBANK_PARAM_SIZE
	.align		4
.L_21:
        /*0068*/ 	.byte	0x03, 0x19
        /*006a*/ 	.short	0x001c


	//----- nvinfo : EIATTR_PARAM_CBANK
	.align		4
        /*006c*/ 	.byte	0x04, 0x0a
        /*006e*/ 	.short	(.L_23 - .L_22)
	.align		4
.L_22:
        /*0070*/ 	.word	index@(.nv.constant0.triton_poi_fused_max_pool2d_with_indices_3)
        /*0074*/ 	.short	0x0210
        /*0076*/ 	.short	0x001c


	//----- nvinfo : EIATTR_SW_WAR
	.align		4
.L_23:
        /*0078*/ 	.byte	0x04, 0x36
        /*007a*/ 	.short	(.L_25 - .L_24)
.L_24:
        /*007c*/ 	.word	0x00000008
.L_25:


//--------------------- .nv.callgraph             --------------------------
	.section	.nv.callgraph,"",@"SHT_CUDA_CALLGRAPH"
	.align	4
	.sectionentsize	8
	.align		4
        /*0000*/ 	.word	0x00000000
	.align		4
        /*0004*/ 	.word	0xffffffff
	.align		4
        /*0008*/ 	.word	0x00000000
	.align		4
        /*000c*/ 	.word	0xfffffffe
	.align		4
        /*0010*/ 	.word	0x00000000
	.align		4
        /*0014*/ 	.word	0xfffffffd
	.align		4
        /*0018*/ 	.word	0x00000000
	.align		4
        /*001c*/ 	.word	0xfffffffc


//--------------------- .text.triton_poi_fused_max_pool2d_with_indices_3 --------------------------
	.section	.text.triton_poi_fused_max_pool2d_with_indices_3,"ax",@progbits
	.sectionflags	@"SHF_BARRIERS=1"
	.align	128
        .global         triton_poi_fused_max_pool2d_with_indices_3
        .type           triton_poi_fused_max_pool2d_with_indices_3,@function
        .size           triton_poi_fused_max_pool2d_with_indices_3,(.L_x_1 - triton_poi_fused_max_pool2d_with_indices_3)
        .other          triton_poi_fused_max_pool2d_with_indices_3,@"STO_CUDA_ENTRY STV_DEFAULT"
triton_poi_fused_max_pool2d_with_indices_3:
.text.triton_poi_fused_max_pool2d_with_indices_3:
[----:B------:R-:W-:Y:S01]  /*0000*/  LDC R1, c[0x0][0x28] ;  /* 0x00000a00ff017b82 */ /* 0x000fe20000000800 */
[----:B------:R-:W1:Y:S07]  /*0010*/  S2R R2, SR_TID.X ;  /* 0x0000000000027919 */ /* 0x000e6e0000002100 */
[----:B------:R-:W2:Y:S01]  /*0020*/  LDC.64 R20, c[0x0][0x210] ;  /* 0x00008400ff147b82 */ /* 0x000ea20000000a00 */
[----:B------:R-:W-:Y:S01]  /*0030*/  ULDC.64 UR6, c[0x0][0x208] ;  /* 0x0000820000067ab9 */ /* 0x000fe20000000a00 */
[----:B------:R-:W3:Y:S01]  /*0040*/  S2R R4, SR_CTAID.X ;  /* 0x0000000000047919 */ /* 0x000ee20000002500 */
[----:B-1----:R-:W-:-:S02]  /*0050*/  IMAD.SHL.U32 R3, R2, 0x4, RZ ;  /* 0x0000000402037824 */ /* 0x002fc400078e00ff */
[----:B---3--:R-:W-:-:S03]  /*0060*/  IMAD.SHL.U32 R0, R4, 0x200, RZ ;  /* 0x0000020004007824 */ /* 0x008fc600078e00ff */
[----:B------:R-:W-:Y:S02]  /*0070*/  LOP3.LUT R5, R3, 0x1fc, RZ, 0xc0, !PT ;  /* 0x000001fc03057812 */ /* 0x000fe400078ec0ff */
[----:B------:R-:W-:Y:S02]  /*0080*/  SHF.R.S32.HI R4, RZ, 0x16, R4 ;  /* 0x00000016ff047819 */ /* 0x000fe40000011404 */
[----:B------:R-:W-:Y:S02]  /*0090*/  LOP3.LUT R11, R0, R5, RZ, 0xfc, !PT ;  /* 0x00000005000b7212 */ /* 0x000fe400078efcff */
[----:B------:R-:W-:Y:S02]  /*00a0*/  SGXT R3, R4, 0x1 ;  /* 0x000000010403781a */ /* 0x000fe40000000200 */
[----:B------:R-:W-:Y:S02]  /*00b0*/  LOP3.LUT R4, R0, 0x1, R5, 0xfe, !PT ;  /* 0x0000000100047812 */ /* 0x000fe400078efe05 */
[----:B------:R-:W-:-:S02]  /*00c0*/  SHF.R.S32.HI R6, RZ, 0x1f, R11 ;  /* 0x0000001fff067819 */ /* 0x000fc4000001140b */
[----:B------:R-:W-:Y:S02]  /*00d0*/  LEA.HI R7, R3, R4, RZ, 0x4 ;  /* 0x0000000403077211 */ /* 0x000fe400078f20ff */
[----:B------:R-:W-:Y:S02]  /*00e0*/  LEA.HI R6, R6, R11, RZ, 0x4 ;  /* 0x0000000b06067211 */ /* 0x000fe400078f20ff */
[----:B------:R-:W-:Y:S02]  /*00f0*/  LOP3.LUT R7, R7, 0x7ffffff0, RZ, 0xc0, !PT ;  /* 0x7ffffff007077812 */ /* 0x000fe400078ec0ff */
[----:B------:R-:W-:Y:S02]  /*0100*/  LOP3.LUT R8, R6, 0x7ffffff0, RZ, 0xc0, !PT ;  /* 0x7ffffff006087812 */ /* 0x000fe400078ec0ff */
[----:B------:R-:W-:Y:S01]  /*0110*/  SHF.R.S32.HI R19, RZ, 0x4, R6 ;  /* 0x00000004ff137819 */ /* 0x000fe20000011406 */
[----:B------:R-:W-:Y:S01]  /*0120*/  IMAD.IADD R7, R4, 0x1, -R7 ;  /* 0x0000000104077824 */ /* 0x000fe200078e0a07 */
[----:B------:R-:W-:Y:S01]  /*0130*/  LOP3.LUT R12, R0, 0x2, R5, 0xfe, !PT ;  /* 0x00000002000c7812 */ /* 0x000fe200078efe05 */
[----:B------:R-:W-:-:S02]  /*0140*/  IMAD.IADD R4, R11, 0x1, -R8 ;  /* 0x000000010b047824 */ /* 0x000fc400078e0a08 */
[----:B------:R-:W-:Y:S01]  /*0150*/  IMAD.SHL.U32 R10, R7, 0x2, RZ ;  /* 0x00000002070a7824 */ /* 0x000fe200078e00ff */
[----:B------:R-:W-:Y:S01]  /*0160*/  LEA.HI R13, R3, R12, RZ, 0x4 ;  /* 0x0000000c030d7211 */ /* 0x000fe200078f20ff */
[----:B------:R-:W-:Y:S02]  /*0170*/  IMAD.SHL.U32 R4, R4, 0x2, RZ ;  /* 0x0000000204047824 */ /* 0x000fe400078e00ff */
[C---:B------:R-:W-:Y:S02]  /*0180*/  IMAD R7, R19.reuse, 0x40, R10 ;  /* 0x0000004013077824 */ /* 0x040fe400078e020a */
[----:B------:R-:W-:Y:S02]  /*0190*/  IMAD R9, R19, 0x40, R4 ;  /* 0x0000004013097824 */ /* 0x000fe400078e0204 */
[----:B--2---:R-:W-:Y:S01]  /*01a0*/  IMAD.WIDE R6, R7, 0x4, R20 ;  /* 0x0000000407067825 */ /* 0x004fe200078e0214 */
[----:B------:R-:W-:-:S03]  /*01b0*/  LOP3.LUT R14, R0, 0x3, R5, 0xfe, !PT ;  /* 0x00000003000e7812 */ /* 0x000fc600078efe05 */
[----:B------:R-:W-:Y:S01]  /*01c0*/  IMAD.WIDE R8, R9, 0x4, R20 ;  /* 0x0000000409087825 */ /* 0x000fe200078e0214 */
[----:B------:R-:W2:Y:S01]  /*01d0*/  LDG.E.EL R26, desc[UR6][R6.64] ;  /* 0x00000006061a7981 */ /* 0x000ea2000c2e1900 */
[----:B------:R-:W-:Y:S02]  /*01e0*/  LOP3.LUT R15, R13, 0x7ffffff0, RZ, 0xc0, !PT ;  /* 0x7ffffff00d0f7812 */ /* 0x000fe400078ec0ff */
[----:B------:R-:W-:Y:S01]  /*01f0*/  IMAD.SHL.U32 R5, R19, 0x40, RZ ;  /* 0x0000004013057824 */ /* 0x000fe200078e00ff */
[----:B------:R1:W2:Y:S01]  /*0200*/  LDG.E.EL R27, desc[UR6][R6.64+0x4] ;  /* 0x00000406061b7981 */ /* 0x0002a2000c2e1900 */
[----:B------:R-:W-:Y:S02]  /*0210*/  LEA.HI R3, R3, R14, RZ, 0x4 ;  /* 0x0000000e03037211 */ /* 0x000fe400078f20ff */
[----:B------:R-:W-:Y:S01]  /*0220*/  VIADD R17, R5, 0x20 ;  /* 0x0000002005117836 */ /* 0x000fe20000000000 */
[----:B------:R-:W3:Y:S01]  /*0230*/  LDG.E.EL R13, desc[UR6][R8.64] ;  /* 0x00000006080d7981 */ /* 0x000ee2000c2e1900 */
[----:B------:R-:W-:-:S03]  /*0240*/  IMAD.IADD R12, R12, 0x1, -R15 ;  /* 0x000000010c0c7824 */ /* 0x000fc600078e0a0f */
[----:B------:R-:W3:Y:S01]  /*0250*/  LDG.E.EL R24, desc[UR6][R8.64+0x4] ;  /* 0x0000040608187981 */ /* 0x000ee2000c2e1900 */
[----:B------:R-:W-:Y:S01]  /*0260*/  LOP3.LUT R3, R3, 0x7ffffff0, RZ, 0xc0, !PT ;  /* 0x7ffffff003037812 */ /* 0x000fe200078ec0ff */
[--C-:B------:R-:W-:Y:S02]  /*0270*/  IMAD.IADD R15, R4, 0x1, R17.reuse ;  /* 0x00000001040f7824 */ /* 0x100fe400078e0211 */
[----:B------:R-:W-:Y:S02]  /*0280*/  IMAD.IADD R23, R10, 0x1, R17 ;  /* 0x000000010a177824 */ /* 0x000fe400078e0211 */
[----:B------:R-:W-:Y:S02]  /*0290*/  IMAD.SHL.U32 R12, R12, 0x2, RZ ;  /* 0x000000020c0c7824 */ /* 0x000fe400078e00ff */
[----:B------:R-:W-:Y:S02]  /*02a0*/  IMAD.IADD R3, R14, 0x1, -R3 ;  /* 0x000000010e037824 */ /* 0x000fe400078e0a03 */
[----:B-1----:R-:W-:-:S04]  /*02b0*/  IMAD.WIDE R6, R15, 0x4, R20 ;  /* 0x000000040f067825 */ /* 0x002fc800078e0214 */
[----:B------:R-:W-:-:S04]  /*02c0*/  IMAD.WIDE R22, R23, 0x4, R20 ;  /* 0x0000000417167825 */ /* 0x000fc800078e0214 */
[----:B------:R-:W-:Y:S01]  /*02d0*/  IMAD R25, R19, 0x40, R12 ;  /* 0x0000004013197824 */ /* 0x000fe200078e020c */
[----:B------:R-:W4:Y:S01]  /*02e0*/  LDG.E.EL R16, desc[UR6][R22.64] ;  /* 0x0000000616107981 */ /* 0x000f22000c2e1900 */
[----:B------:R-:W-:-:S03]  /*02f0*/  IMAD.SHL.U32 R15, R3, 0x2, RZ ;  /* 0x00000002030f7824 */ /* 0x000fc600078e00ff */
[----:B------:R1:W5:Y:S01]  /*0300*/  LDG.E.EL R3, desc[UR6][R6.64] ;  /* 0x0000000606037981 */ /* 0x000362000c2e1900 */
[----:B------:R-:W-:Y:S02]  /*0310*/  IMAD R29, R19, 0x40, R15 ;  /* 0x00000040131d7824 */ /* 0x000fe400078e020f */
[----:B01----:R-:W-:-:S05]  /*0320*/  IMAD.WIDE R6, R25, 0x4, R20 ;  /* 0x0000000419067825 */ /* 0x003fca00078e0214 */
[----:B------:R-:W5:Y:S04]  /*0330*/  LDG.E.EL R25, desc[UR6][R6.64] ;  /* 0x0000000606197981 */ /* 0x000f68000c2e1900 */
[----:B------:R0:W5:Y:S01]  /*0340*/  LDG.E.EL R14, desc[UR6][R6.64+0x4] ;  /* 0x00000406060e7981 */ /* 0x000162000c2e1900 */
[----:B------:R-:W-:-:S04]  /*0350*/  IMAD.WIDE R28, R29, 0x4, R20 ;  /* 0x000000041d1c7825 */ /* 0x000fc800078e0214 */
[----:B------:R-:W-:Y:S01]  /*0360*/  IMAD.IADD R18, R12, 0x1, R17 ;  /* 0x000000010c127824 */ /* 0x000fe200078e0211 */
[----:B------:R-:W5:Y:S03]  /*0370*/  LDG.E.EL R8, desc[UR6][R28.64] ;  /* 0x000000061c087981 */ /* 0x000f66000c2e1900 */
[----:B------:R-:W-:Y:S01]  /*0380*/  IMAD.WIDE R22, R18, 0x4, R20 ;  /* 0x0000000412167825 */ /* 0x000fe200078e0214 */
[----:B------:R-:W5:Y:S03]  /*0390*/  LDG.E.EL R9, desc[UR6][R28.64+0x4] ;  /* 0x000004061c097981 */ /* 0x000f66000c2e1900 */
[----:B------:R-:W-:Y:S02]  /*03a0*/  IMAD.IADD R18, R15, 0x1, R17 ;  /* 0x000000010f127824 */ /* 0x000fe400078e0211 */
[----:B------:R1:W5:Y:S02]  /*03b0*/  LDG.E.EL R17, desc[UR6][R22.64] ;  /* 0x0000000616117981 */ /* 0x000364000c2e1900 */
[----:B0-----:R-:W-:-:S05]  /*03c0*/  IMAD.WIDE R6, R18, 0x4, R20 ;  /* 0x0000000412067825 */ /* 0x001fca00078e0214 */
[----:B------:R0:W5:Y:S01]  /*03d0*/  LDG.E.EL R18, desc[UR6][R6.64] ;  /* 0x0000000606127981 */ /* 0x000162000c2e1900 */
[----:B-1----:R-:W-:-:S04]  /*03e0*/  VIADD R23, R5, 0x21 ;  /* 0x0000002105177836 */ /* 0x002fc80000000000 */
[--C-:B------:R-:W-:Y:S02]  /*03f0*/  IMAD.IADD R5, R4, 0x1, R23.reuse ;  /* 0x0000000104057824 */ /* 0x100fe400078e0217 */
[----:B------:R-:W-:Y:S02]  /*0400*/  IMAD.IADD R29, R10, 0x1, R23 ;  /* 0x000000010a1d7824 */ /* 0x000fe400078e0217 */
[----:B------:R-:W-:-:S04]  /*0410*/  IMAD.WIDE R4, R5, 0x4, R20 ;  /* 0x0000000405047825 */ /* 0x000fc800078e0214 */
[--C-:B0-----:R-:W-:Y:S02]  /*0420*/  IMAD.IADD R7, R12, 0x1, R23.reuse ;  /* 0x000000010c077824 */ /* 0x101fe400078e0217 */
[----:B------:R-:W-:Y:S01]  /*0430*/  IMAD.IADD R6, R15, 0x1, R23 ;  /* 0x000000010f067824 */ /* 0x000fe200078e0217 */
[----:B------:R-:W5:Y:S01]  /*0440*/  LDG.E.EL R4, desc[UR6][R4.64] ;  /* 0x0000000604047981 */ /* 0x000f62000c2e1900 */
[----:B------:R-:W-:-:S04]  /*0450*/  IMAD.WIDE R28, R29, 0x4, R20 ;  /* 0x000000041d1c7825 */ /* 0x000fc800078e0214 */
[----:B------:R-:W-:-:S04]  /*0460*/  IMAD.WIDE R22, R7, 0x4, R20 ;  /* 0x0000000407167825 */ /* 0x000fc800078e0214 */
[----:B------:R-:W-:Y:S01]  /*0470*/  IMAD.WIDE R20, R6, 0x4, R20 ;  /* 0x0000000406147825 */ /* 0x000fe200078e0214 */
[----:B------:R-:W5:Y:S04]  /*0480*/  LDG.E.EL R5, desc[UR6][R28.64] ;  /* 0x000000061c057981 */ /* 0x000f68000c2e1900 */
[----:B------:R-:W5:Y:S04]  /*0490*/  LDG.E.EL R6, desc[UR6][R22.64] ;  /* 0x0000000616067981 */ /* 0x000f68000c2e1900 */
[----:B------:R0:W5:Y:S01]  /*04a0*/  LDG.E.EL R7, desc[UR6][R20.64] ;  /* 0x0000000614077981 */ /* 0x000162000c2e1900 */
[----:B------:R-:W-:-:S02]  /*04b0*/  LEA.HI R19, R19, R19, RZ, 0x4 ;  /* 0x0000001313137211 */ /* 0x000fc400078f20ff */
[----:B0-----:R-:W-:-:S04]  /*04c0*/  SHF.R.S32.HI R20, RZ, 0x1f, R11 ;  /* 0x0000001fff147819 */ /* 0x001fc8000001140b */
[----:B------:R-:W-:-:S04]  /*04d0*/  LEA.HI R20, R20, R11, RZ, 0x4 ;  /* 0x0000000b14147211 */ /* 0x000fc800078f20ff */
[----:B------:R-:W-:Y:S02]  /*04e0*/  SHF.R.S32.HI R23, RZ, 0x4, R20 ;  /* 0x00000004ff177819 */ /* 0x000fe40000011414 */
[----:B------:R-:W-:Y:S01]  /*04f0*/  LOP3.LUT R20, R20, 0x7ffffff0, RZ, 0xc0, !PT ;  /* 0x7ffffff014147812 */ /* 0x000fe200078ec0ff */
[----:B------:R-:W0:Y:S01]  /*0500*/  S2UR UR5, SR_CgaCtaId ;  /* 0x00000000000579c3 */ /* 0x000e220000008800 */
[----:B------:R-:W-:Y:S02]  /*0510*/  UMOV UR4, 0x400 ;  /* 0x0000040000047882 */ /* 0x000fe40000000000 */
[----:B0-----:R-:W-:Y:S01]  /*0520*/  UPRMT UR4, UR5, 0x654, UR4 ;  /* 0x0000065405047896 */ /* 0x001fe20008000004 */
[----:B------:R-:W-:Y:S01]  /*0530*/  IMAD.SHL.U32 R2, R2, 0x2, RZ ;  /* 0x0000000202027824 */ /* 0x000fe200078e00ff */
[----:B--2---:R-:W-:Y:S02]  /*0540*/  FSETP.GT.AND P5, PT, R27, R26, PT ;  /* 0x0000001a1b00720b */ /* 0x004fe40003fa4000 */
[----:B---3--:R-:W-:-:S02]  /*0550*/  FSETP.GT.AND P3, PT, R24, R13, PT ;  /* 0x0000000d1800720b */ /* 0x008fc40003f64000 */
[----:B------:R-:W-:Y:S02]  /*0560*/  FSETP.NAN.AND P1, PT, R27, R27, PT ;  /* 0x0000001b1b00720b */ /* 0x000fe40003f28000 */
[----:B------:R-:W-:-:S07]  /*0570*/  FSETP.NAN.AND P0, PT, R24, R24, PT ;  /* 0x000000181800720b */ /* 0x000fce0003f08000 */
[----:B------:R-:W-:Y:S02]  /*0580*/  @!P5 FSEL R27, R27, R26, P1 ;  /* 0x0000001a1b1bd208 */ /* 0x000fe40000800000 */
[----:B------:R-:W-:Y:S02]  /*0590*/  @!P3 FSEL R24, R24, R13, P0 ;  /* 0x0000000d1818b208 */ /* 0x000fe40000000000 */
[-C--:B----4-:R-:W-:Y:S02]  /*05a0*/  FSETP.GEU.AND P2, PT, R27, R16.reuse, PT ;  /* 0x000000101b00720b */ /* 0x090fe40003f4e000 */
[-C--:B-----5:R-:W-:Y:S02]  /*05b0*/  FSETP.GEU.AND P0, PT, R24, R3.reuse, PT ;  /* 0x000000031800720b */ /* 0x0a0fe40003f0e000 */
[----:B------:R-:W-:Y:S02]  /*05c0*/  FSETP.NAN.AND P6, PT, R16, R16, PT ;  /* 0x000000101000720b */ /* 0x000fe40003fc8000 */
[----:B------:R-:W-:-:S07]  /*05d0*/  FSETP.NAN.AND P4, PT, R3, R3, PT ;  /* 0x000000030300720b */ /* 0x000fce0003f88000 */
[----:B------:R-:W-:Y:S02]  /*05e0*/  @P2 FSEL R16, R16, R27, P6 ;  /* 0x0000001b10102208 */ /* 0x000fe40003000000 */
[C---:B------:R-:W-:Y:S02]  /*05f0*/  FSETP.GT.AND P1, PT, R14.reuse, R25, PT ;  /* 0x000000190e00720b */ /* 0x040fe40003f24000 */
[----:B------:R-:W-:Y:S02]  /*0600*/  FSETP.NAN.AND P6, PT, R14, R14, PT ;  /* 0x0000000e0e00720b */ /* 0x000fe40003fc8000 */
[----:B------:R-:W-:Y:S02]  /*0610*/  @P0 FSEL R3, R3, R24, P4 ;  /* 0x0000001803030208 */ /* 0x000fe40002000000 */
[----:B------:R-:W-:-:S07]  /*0620*/  FSETP.GT.AND P4, PT, R9, R8, PT ;  /* 0x000000080900720b */ /* 0x000fce0003f84000 */
[----:B------:R-:W-:Y:S02]  /*0630*/  @!P1 FSEL R14, R14, R25, P6 ;  /* 0x000000190e0e9208 */ /* 0x000fe40003000000 */
[----:B------:R-:W-:Y:S02]  /*0640*/  SEL R13, RZ, 0x1, !P5 ;  /* 0x00000001ff0d7807 */ /* 0x000fe40006800000 */
[----:B------:R-:W-:Y:S02]  /*0650*/  FSETP.GEU.AND P5, PT, R14, R17, PT ;  /* 0x000000110e00720b */ /* 0x000fe40003fae000 */
[----:B------:R-:W-:-:S04]  /*0660*/  FSETP.NAN.AND P6, PT, R9, R9, PT ;  /* 0x000000090900720b */ /* 0x000fc80003fc8000 */
[----:B------:R-:W-:Y:S02]  /*0670*/  @!P4 FSEL R9, R9, R8, P6 ;  /* 0x000000080909c208 */ /* 0x000fe40003000000 */
[----:B------:R-:W-:Y:S02]  /*0680*/  SEL R8, RZ, 0x1, !P1 ;  /* 0x00000001ff087807 */ /* 0x000fe40004800000 */
[----:B------:R-:W-:Y:S02]  /*0690*/  FSETP.NAN.AND P1, PT, R17, R17, PT ;  /* 0x000000111100720b */ /* 0x000fe40003f28000 */
[----:B------:R-:W-:Y:S02]  /*06a0*/  FSETP.GEU.AND P6, PT, R9, R18, PT ;  /* 0x000000120900720b */ /* 0x000fe40003fce000 */
[----:B------:R-:W-:Y:S02]  /*06b0*/  @P5 FSEL R17, R17, R14, P1 ;  /* 0x0000000e11115208 */ /* 0x000fe40000800000 */
[----:B------:R-:W-:-:S02]  /*06c0*/  LOP3.LUT R14, R19, 0x7ffffff0, RZ, 0xc0, !PT ;  /* 0x7ffffff0130e7812 */ /* 0x000fc400078ec0ff */
[----:B------:R-:W0:Y:S01]  /*06d0*/  S2R R19, SR_TID.X ;  /* 0x0000000000137919 */ /* 0x000e220000002100 */
[----:B------:R-:W-:Y:S02]  /*06e0*/  FSETP.NAN.AND P1, PT, R18, R18, PT ;  /* 0x000000121200720b */ /* 0x000fe40003f28000 */
[----:B------:R-:W-:-:S04]  /*06f0*/  IMAD.IADD R23, R23, 0x1, -R14 ;  /* 0x0000000117177824 */ /* 0x000fc800078e0a0e */
[----:B------:R-:W-:Y:S01]  /*0700*/  @P6 FSEL R18, R18, R9, P1 ;  /* 0x0000000912126208 */ /* 0x000fe20000800000 */
[----:B------:R-:W-:Y:S02]  /*0710*/  IMAD.IADD R9, R11, 0x1, -R20 ;  /* 0x000000010b097824 */ /* 0x000fe400078e0a14 */
[----:B------:R-:W1:Y:S01]  /*0720*/  LDC.64 R20, c[0x0][0x218] ;  /* 0x00008600ff147b82 */ /* 0x000e620000000a00 */
[----:B------:R-:W-:Y:S02]  /*0730*/  SEL R14, RZ, 0x1, !P3 ;  /* 0x00000001ff0e7807 */ /* 0x000fe40005800000 */
[----:B------:R-:W-:Y:S02]  /*0740*/  SEL R22, RZ, 0x1, !P4 ;  /* 0x00000001ff167807 */ /* 0x000fe40006000000 */
[----:B------:R-:W-:Y:S02]  /*0750*/  SEL R14, R14, 0x2, P0 ;  /* 0x000000020e0e7807 */ /* 0x000fe40000000000 */
[----:B------:R-:W-:-:S02]  /*0760*/  FSETP.GEU.AND P4, PT, R3, R4, PT ;  /* 0x000000040300720b */ /* 0x000fc40003f8e000 */
[----:B------:R-:W-:Y:S01]  /*0770*/  SEL R8, R8, 0x2, P5 ;  /* 0x0000000208087807 */ /* 0x000fe20002800000 */
[----:B------:R-:W-:Y:S01]  /*0780*/  IMAD.SHL.U32 R9, R9, 0x2, RZ ;  /* 0x0000000209097824 */ /* 0x000fe200078e00ff */
[----:B------:R-:W-:Y:S02]  /*0790*/  SEL R13, R13, 0x2, P2 ;  /* 0x000000020d0d7807 */ /* 0x000fe40001000000 */
[----:B------:R-:W-:Y:S02]  /*07a0*/  FSETP.GEU.AND P5, PT, R16, R5, PT ;  /* 0x000000051000720b */ /* 0x000fe40003fae000 */
[----:B------:R-:W-:Y:S02]  /*07b0*/  FSETP.GEU.AND P0, PT, R17, R6, PT ;  /* 0x000000061100720b */ /* 0x000fe40003f0e000 */
[----:B------:R-:W-:Y:S02]  /*07c0*/  SEL R24, R14, 0x3, P4 ;  /* 0x000000030e187807 */ /* 0x000fe40002000000 */
[----:B------:R-:W-:-:S02]  /*07d0*/  SEL R22, R22, 0x2, P6 ;  /* 0x0000000216167807 */ /* 0x000fc40003000000 */
[----:B------:R-:W-:Y:S02]  /*07e0*/  FSETP.GEU.AND P1, PT, R18, R7, PT ;  /* 0x000000071200720b */ /* 0x000fe40003f2e000 */
[----:B------:R-:W-:Y:S02]  /*07f0*/  SEL R25, R13, 0x3, P5 ;  /* 0x000000030d197807 */ /* 0x000fe40002800000 */
[----:B------:R-:W-:Y:S02]  /*0800*/  SEL R13, R8, 0x3, P0 ;  /* 0x00000003080d7807 */ /* 0x000fe40000000000 */
[----:B------:R-:W-:Y:S02]  /*0810*/  LOP3.LUT R8, R9, 0x1, R24, 0xf8, !PT ;  /* 0x0000000109087812 */ /* 0x000fe400078ef818 */
[----:B------:R-:W-:Y:S02]  /*0820*/  SEL R22, R22, 0x3, P1 ;  /* 0x0000000316167807 */ /* 0x000fe40000800000 */
[----:B------:R-:W-:-:S02]  /*0830*/  SHF.R.U32.HI R24, RZ, 0x1, R24 ;  /* 0x00000001ff187819 */ /* 0x000fc40000011618 */
[----:B------:R-:W-:Y:S02]  /*0840*/  FSETP.NAN.AND P2, PT, R4, R4, PT ;  /* 0x000000040400720b */ /* 0x000fe40003f48000 */
[----:B------:R-:W-:Y:S01]  /*0850*/  LOP3.LUT R14, R22, R15, RZ, 0xfc, !PT ;  /* 0x0000000f160e7212 */ /* 0x000fe200078efcff */
[----:B------:R-:W-:Y:S01]  /*0860*/  IMAD R15, R23, 0x2, R24 ;  /* 0x00000002170f7824 */ /* 0x000fe200078e0218 */
[----:B------:R-:W-:Y:S02]  /*0870*/  SHF.R.S32.HI R9, RZ, 0x1f, R8 ;  /* 0x0000001fff097819 */ /* 0x000fe40000011408 */
[----:B------:R-:W-:Y:S02]  /*0880*/  SHF.R.U32.HI R28, RZ, 0x1, R25 ;  /* 0x00000001ff1c7819 */ /* 0x000fe40000011619 */
[----:B------:R-:W-:Y:S02]  /*0890*/  SHF.R.U32.HI R26, RZ, 0x1, R13 ;  /* 0x00000001ff1a7819 */ /* 0x000fe4000001160d */
[----:B------:R-:W-:Y:S01]  /*08a0*/  @P4 SEL R4, R4, R3, P2 ;  /* 0x0000000304044207 */ /* 0x000fe20001000000 */
[----:B0-----:R-:W-:Y:S01]  /*08b0*/  IMAD.SHL.U32 R3, R19, 0x4, RZ ;  /* 0x0000000413037824 */ /* 0x001fe200078e00ff */
[----:B------:R-:W-:-:S02]  /*08c0*/  LOP3.LUT R10, R25, R10, RZ, 0xfc, !PT ;  /* 0x0000000a190a7212 */ /* 0x000fc400078efcff */
[----:B------:R-:W-:Y:S02]  /*08d0*/  LOP3.LUT R12, R12, 0x1, R13, 0xf8, !PT ;  /* 0x000000010c0c7812 */ /* 0x000fe400078ef80d */
[----:B------:R-:W-:Y:S02]  /*08e0*/  SHF.R.U32.HI R22, RZ, 0x1, R22 ;  /* 0x00000001ff167819 */ /* 0x000fe40000011616 */
[----:B------:R-:W-:Y:S01]  /*08f0*/  FSETP.NAN.AND P3, PT, R5, R5, PT ;  /* 0x000000050500720b */ /* 0x000fe20003f68000 */
[----:B-1----:R-:W-:Y:S01]  /*0900*/  IMAD.WIDE R20, R11, 0x4, R20 ;  /* 0x000000040b147825 */ /* 0x002fe200078e0214 */
[----:B------:R-:W-:Y:S02]  /*0910*/  SHF.R.S32.HI R11, RZ, 0x1f, R10 ;  /* 0x0000001fff0b7819 */ /* 0x000fe4000001140a */
[----:B------:R-:W-:Y:S01]  /*0920*/  SHF.R.S32.HI R13, RZ, 0x1f, R12 ;  /* 0x0000001fff0d7819 */ /* 0x000fe2000001140c */
[----:B------:R-:W-:Y:S01]  /*0930*/  IMAD.WIDE R8, R15, 0x20, R8 ;  /* 0x000000200f087825 */ /* 0x000fe200078e0208 */
[----:B------:R-:W-:-:S02]  /*0940*/  SHF.R.S32.HI R15, RZ, 0x1f, R14 ;  /* 0x0000001fff0f7819 */ /* 0x000fc4000001140e */
[----:B------:R-:W-:Y:S01]  /*0950*/  @P5 SEL R5, R5, R16, P3 ;  /* 0x0000001005055207 */ /* 0x000fe20001800000 */
[----:B------:R-:W-:Y:S01]  /*0960*/  IMAD R27, R23, 0x2, R28 ;  /* 0x00000002171b7824 */ /* 0x000fe200078e021c */
[----:B------:R-:W-:Y:S01]  /*0970*/  LOP3.LUT R3, R3, 0x1fc, RZ, 0xc0, !PT ;  /* 0x000001fc03037812 */ /* 0x000fe200078ec0ff */
[C---:B------:R-:W-:Y:S01]  /*0980*/  IMAD R25, R23.reuse, 0x2, R26 ;  /* 0x0000000217197824 */ /* 0x040fe200078e021a */
[C---:B------:R-:W-:Y:S01]  /*0990*/  FSETP.NAN.AND P2, PT, R6.reuse, R6, PT ;  /* 0x000000060600720b */ /* 0x040fe20003f48000 */
[----:B------:R-:W-:Y:S01]  /*09a0*/  IMAD R23, R23, 0x2, R22 ;  /* 0x0000000217177824 */ /* 0x000fe200078e0216 */
[----:B------:R-:W-:Y:S01]  /*09b0*/  FSETP.NAN.AND P3, PT, R7, R7, PT ;  /* 0x000000070700720b */ /* 0x000fe20003f68000 */
[----:B------:R-:W-:Y:S01]  /*09c0*/  IMAD.WIDE R10, R27, 0x20, R10 ;  /* 0x000000201b0a7825 */ /* 0x000fe200078e020a */
[----:B------:R-:W-:Y:S02]  /*09d0*/  LEA R29, R3, UR4, 0x3 ;  /* 0x00000004031d7c11 */ /* 0x000fe4000f8e18ff */
[----:B------:R-:W-:Y:S01]  /*09e0*/  @P0 SEL R6, R6, R17, P2 ;  /* 0x0000001106060207 */ /* 0x000fe20001000000 */
[----:B------:R-:W-:Y:S01]  /*09f0*/  IMAD.WIDE R12, R25, 0x20, R12 ;  /* 0x00000020190c7825 */ /* 0x000fe200078e020c */
[----:B------:R-:W-:-:S03]  /*0a00*/  @P1 SEL R7, R7, R18, P3 ;  /* 0x0000001207071207 */ /* 0x000fc60001800000 */
[----:B------:R-:W-:Y:S01]  /*0a10*/  IMAD.WIDE R14, R23, 0x20, R14 ;  /* 0x00000020170e7825 */ /* 0x000fe200078e020e */
[----:B------:R0:W-:Y:S01]  /*0a20*/  STS.128 [R29], R8 ;  /* 0x000000081d007388 */ /* 0x0001e20000000c00 */
[----:B------:R-:W1:Y:S03]  /*0a30*/  LDC.64 R22, c[0x0][0x220] ;  /* 0x00008800ff167b82 */ /* 0x000e660000000a00 */
[----:B------:R-:W-:Y:S04]  /*0a40*/  STS.128 [R29+0x10], R12 ;  /* 0x0000100c1d007388 */ /* 0x000fe80000000c00 */
[----:B------:R-:W-:Y:S01]  /*0a50*/  STG.E.128 desc[UR6][R20.64], R4 ;  /* 0x0000000414007986 */ /* 0x000fe2000c101d06 */
[----:B------:R-:W-:-:S05]  /*0a60*/  IMAD.SHL.U32 R19, R19, 0x2, RZ ;  /* 0x0000000213137824 */ /* 0x000fca00078e00ff */
[----:B------:R-:W-:-:S04]  /*0a70*/  LOP3.LUT R19, R19, 0xfe, RZ, 0xc0, !PT ;  /* 0x000000fe13137812 */ /* 0x000fc800078ec0ff */
[----:B------:R-:W-:Y:S01]  /*0a80*/  LEA R28, R19, UR4, 0x3 ;  /* 0x00000004131c7c11 */ /* 0x000fe2000f8e18ff */
[----:B------:R-:W-:Y:S01]  /*0a90*/  BAR.SYNC.DEFER_BLOCKING 0x0 ;  /* 0x0000000000007b1d */ /* 0x000fe20000010000 */
[----:B------:R-:W-:-:S05]  /*0aa0*/  LOP3.LUT R3, R2, 0xfe, RZ, 0xc0, !PT ;  /* 0x000000fe02037812 */ /* 0x000fca00078ec0ff */
[----:B------:R-:W-:Y:S01]  /*0ab0*/  ULDC.64 UR4, c[0x0][0x220] ;  /* 0x0000880000047ab9 */ /* 0x000fe20000000a00 */
[----:B------:R-:W2:Y:S04]  /*0ac0*/  LDS.128 R24, [R28] ;  /* 0x000000001c187984 */ /* 0x000ea80000000c00 */
[----:B------:R-:W3:Y:S01]  /*0ad0*/  LDS.128 R16, [R28+0x800] ;  /* 0x000800001c107984 */ /* 0x000ee20000000c00 */
[----:B------:R-:W-:Y:S02]  /*0ae0*/  LOP3.LUT R3, R0, R3, RZ, 0xfc, !PT ;  /* 0x0000000300037212 */ /* 0x000fe400078efcff */
[----:B------:R-:W-:Y:S02]  /*0af0*/  SHF.R.S32.HI R0, RZ, 0x1f, R0 ;  /* 0x0000001fff007819 */ /* 0x000fe40000011400 */
[----:B0-----:R-:W-:-:S04]  /*0b00*/  LEA R8, P0, R3, UR4, 0x3 ;  /* 0x0000000403087c11 */ /* 0x001fc8000f8018ff */
[C---:B------:R-:W-:Y:S01]  /*0b10*/  LEA.HI.X R9, R3.reuse, UR5, R0, 0x3, P0 ;  /* 0x0000000503097c11 */ /* 0x040fe200080f1c00 */
[----:B-1----:R-:W-:-:S05]  /*0b20*/  IMAD.WIDE R2, R3, 0x8, R22 ;  /* 0x0000000803027825 */ /* 0x002fca00078e0216 */
[----:B--2---:R-:W-:Y:S04]  /*0b30*/  STG.E.128 desc[UR6][R2.64], R24 ;  /* 0x0000001802007986 */ /* 0x004fe8000c101d06 */
[----:B---3--:R-:W-:Y:S01]  /*0b40*/  STG.E.128 desc[UR6][R8.64+0x800], R16 ;  /* 0x0008001008007986 */ /* 0x008fe2000c101d06 */
[----:B------:R-:W-:Y:S05]  /*0b50*/  EXIT ;  /* 0x000000000000794d */ /* 0x000fea0003800000 */
.L_x_0:
[----:B------:R-:W-:-:S00]  /*0b60*/  BRA `(.L_x_0) ;  /* 0xfffffffc00fc7947 */ /* 0x000fc0000383ffff */
[----:B------:R-:W-:-:S00]  /*0b70*/  NOP ;  /* 0x0000000000007918 */ /* 0x000fc00000000000 */
        /* <DEDUP_REMOVED lines=8> */
.L_x_1:


//--------------------- .nv.shared.triton_poi_fused_max_pool2d_with_indices_3 --------------------------
	.section	.nv.shared.triton_poi_fused_max_pool2d_with_indices_3,"aw",@nobits
	.sectionflags	@""
	.align	16
	.zero		1024


//--------------------- .nv.constant0.triton_poi_fused_max_pool2d_with_indices_3 --------------------------
	.section	.nv.constant0.triton_poi_fused_max_pool2d_with_indices_3,"a",@progbits
	.sectionflags	@""
	.align	4
.nv.constant0.triton_poi_fused_max_pool2d_with_indices_3:
	.zero		556
